	.headerflags	@"EF_CUDA_TEXMODE_UNIFIED EF_CUDA_64BIT_ADDRESS EF_CUDA_ACCELERATORS EF_CUDA_SM90 EF_CUDA_VIRTUAL_SM(EF_CUDA_SM90)"
	.elftype	@"ET_EXEC"


//--------------------- .nv.info                  --------------------------
	.section	.nv.info,"",@"SHT_CUDA_INFO"
	.align	4


	//----- nvinfo : EIATTR_REGCOUNT
	.align		4
        /*0000*/ 	.byte	0x04, 0x2f
        /*0002*/ 	.short	(.L_3 - .L_2)
	.align		4
.L_2:
        /*0004*/ 	.word	index@(triton_poi_fused__native_batch_norm_legit_no_training_hardtanh_13)
        /*0008*/ 	.word	0x00000010


	//----- nvinfo : EIATTR_MIN_STACK_SIZE
	.align		4
.L_3:
        /*000c*/ 	.byte	0x04, 0x12
        /*000e*/ 	.short	(.L_5 - .L_4)
	.align		4
.L_4:
        /*0010*/ 	.word	index@(triton_poi_fused__native_batch_norm_legit_no_training_hardtanh_13)
        /*0014*/ 	.word	0x00000000


	//----- nvinfo : EIATTR_FRAME_SIZE
	.align		4
.L_5:
        /*0018*/ 	.byte	0x04, 0x11
        /*001a*/ 	.short	(.L_7 - .L_6)
	.align		4
.L_6:
        /*001c*/ 	.word	index@(triton_poi_fused__native_batch_norm_legit_no_training_hardtanh_13)
        /*0020*/ 	.word	0x00000000


	//----- nvinfo : EIATTR_MIN_STACK_SIZE
	.align		4
.L_7:
        /*0024*/ 	.byte	0x04, 0x12
        /*0026*/ 	.short	(.L_9 - .L_8)
	.align		4
.L_8:
        /*0028*/ 	.word	index@(triton_poi_fused__native_batch_norm_legit_no_training_hardtanh_13)
        /*002c*/ 	.word	0x00000000
.L_9:


//--------------------- .nv.info.triton_poi_fused__native_batch_norm_legit_no_training_hardtanh_13 --------------------------
	.section	.nv.info.triton_poi_fused__native_batch_norm_legit_no_training_hardtanh_13,"",@"SHT_CUDA_INFO"
	.sectionflags	@""
	.align	4


	//----- nvinfo : EIATTR_CUDA_API_VERSION
	.align		4
        /*0000*/ 	.byte	0x04, 0x37
        /*0002*/ 	.short	(.L_11 - .L_10)
.L_10:
        /*0004*/ 	.word	0x0000007c


	//----- nvinfo : EIATTR_KPARAM_INFO
	.align		4
.L_11:
        /*0008*/ 	.byte	0x04, 0x17
        /*000a*/ 	.short	(.L_13 - .L_12)
.L_12:
        /*000c*/ 	.word	0x00000000
        /*0010*/ 	.short	0x0006
        /*0012*/ 	.short	0x0030
        /*0014*/ 	.byte	0x00, 0xf0, 0x11, 0x00


	//----- nvinfo : EIATTR_KPARAM_INFO
	.align		4
.L_13:
        /*0018*/ 	.byte	0x04, 0x17
        /*001a*/ 	.short	(.L_15 - .L_14)
.L_14:
        /*001c*/ 	.word	0x00000000
        /*0020*/ 	.short	0x0005
        /*0022*/ 	.short	0x0028
        /*0024*/ 	.byte	0x00, 0xf4, 0x21, 0x00


	//----- nvinfo : EIATTR_KPARAM_INFO
	.align		4
.L_15:
        /*0028*/ 	.byte	0x04, 0x17
        /*002a*/ 	.short	(.L_17 - .L_16)
.L_16:
        /*002c*/ 	.word	0x00000000
        /*0030*/ 	.short	0x0004
        /*0032*/ 	.short	0x0020
        /*0034*/ 	.byte	0x00, 0xf4, 0x21, 0x00


	//----- nvinfo : EIATTR_KPARAM_INFO
	.align		4
.L_17:
        /*0038*/ 	.byte	0x04, 0x17
        /*003a*/ 	.short	(.L_19 - .L_18)
.L_18:
        /*003c*/ 	.word	0x00000000
        /*0040*/ 	.short	0x0003
        /*0042*/ 	.short	0x0018
        /*0044*/ 	.byte	0x00, 0xf4, 0x21, 0x00


	//----- nvinfo : EIATTR_KPARAM_INFO
	.align		4
.L_19:
        /*0048*/ 	.byte	0x04, 0x17
        /*004a*/ 	.short	(.L_21 - .L_20)
.L_20:
        /*004c*/ 	.word	0x00000000
        /*0050*/ 	.short	0x0002
        /*0052*/ 	.short	0x0010
        /*0054*/ 	.byte	0x00, 0xf4, 0x21, 0x00


	//----- nvinfo : EIATTR_KPARAM_INFO
	.align		4
.L_21:
        /*0058*/ 	.byte	0x04, 0x17
        /*005a*/ 	.short	(.L_23 - .L_22)
.L_22:
        /*005c*/ 	.word	0x00000000
        /*0060*/ 	.short	0x0001
        /*0062*/ 	.short	0x0008
        /*0064*/ 	.byte	0x00, 0xf4, 0x21, 0x00


	//----- nvinfo : EIATTR_KPARAM_INFO
	.align		4
.L_23:
        /*0068*/ 	.byte	0x04, 0x17
        /*006a*/ 	.short	(.L_25 - .L_24)
.L_24:
        /*006c*/ 	.word	0x00000000
        /*0070*/ 	.short	0x0000
        /*0072*/ 	.short	0x0000
        /*0074*/ 	.byte	0x00, 0xf4, 0x21, 0x00


	//----- nvinfo : EIATTR_SPARSE_MMA_MASK
	.align		4
.L_25:
        /*0078*/ 	.byte	0x03, 0x50
        /*007a*/ 	.short	0x0000


	//----- nvinfo : EIATTR_MAXREG_COUNT
	.align		4
        /*007c*/ 	.byte	0x03, 0x1b
        /*007e*/ 	.short	0x00ff


	//----- nvinfo : EIATTR_EXIT_INSTR_OFFSETS
	.align		4
        /*0080*/ 	.byte	0x04, 0x1c
        /*0082*/ 	.short	(.L_27 - .L_26)


	//   ....[0]....
.L_26:
        /*0084*/ 	.word	0x000002f0


	//----- nvinfo : EIATTR_REQNTID
	.align		4
.L_27:
        /*0088*/ 	.byte	0x04, 0x10
        /*008a*/ 	.short	(.L_29 - .L_28)
.L_28:
        /*008c*/ 	.word	0x00000080
        /*0090*/ 	.word	0x00000001
        /*0094*/ 	.word	0x00000001


	//----- nvinfo : EIATTR_CBANK_PARAM_SIZE
	.align		4
.L_29:
        /*0098*/ 	.byte	0x03, 0x19
        /*009a*/ 	.short	0x0034


	//----- nvinfo : EIATTR_PARAM_CBANK
	.align		4
        /*009c*/ 	.byte	0x04, 0x0a
        /*009e*/ 	.short	(.L_31 - .L_30)
	.align		4
.L_30:
        /*00a0*/ 	.word	index@(.nv.constant0.triton_poi_fused__native_batch_norm_legit_no_training_hardtanh_13)
        /*00a4*/ 	.short	0x0210
        /*00a6*/ 	.short	0x0034


	//----- nvinfo : EIATTR_SW_WAR
	.align		4
.L_31:
        /*00a8*/ 	.byte	0x04, 0x36
        /*00aa*/ 	.short	(.L_33 - .L_32)
.L_32:
        /*00ac*/ 	.word	0x00000008
.L_33:


//--------------------- .nv.callgraph             --------------------------
	.section	.nv.callgraph,"",@"SHT_CUDA_CALLGRAPH"
	.align	4
	.sectionentsize	8
	.align		4
        /*0000*/ 	.word	0x00000000
	.align		4
        /*0004*/ 	.word	0xffffffff
	.align		4
        /*0008*/ 	.word	0x00000000
	.align		4
        /*000c*/ 	.word	0xfffffffe
	.align		4
        /*0010*/ 	.word	0x00000000
	.align		4
        /*0014*/ 	.word	0xfffffffd
	.align		4
        /*0018*/ 	.word	0x00000000
	.align		4
        /*001c*/ 	.word	0xfffffffc


//--------------------- .nv.constant4             --------------------------
	.section	.nv.constant4,"a",@progbits
	.align	8
	.align		8
.nv.constant4:
        /*0000*/ 	.dword	_$_str
	.align		8
        /*0008*/ 	.dword	_$_str_$_2


//--------------------- .text.triton_poi_fused__native_batch_norm_legit_no_training_hardtanh_13 --------------------------
	.section	.text.triton_poi_fused__native_batch_norm_legit_no_training_hardtanh_13,"ax",@progbits
	.align	128
        .global         triton_poi_fused__native_batch_norm_legit_no_training_hardtanh_13
        .type           triton_poi_fused__native_batch_norm_legit_no_training_hardtanh_13,@function
        .size           triton_poi_fused__native_batch_norm_legit_no_training_hardtanh_13,(.L_x_1 - triton_poi_fused__native_batch_norm_legit_no_training_hardtanh_13)
        .other          triton_poi_fused__native_batch_norm_legit_no_training_hardtanh_13,@"STO_CUDA_ENTRY STV_DEFAULT"
triton_poi_fused__native_batch_norm_legit_no_training_hardtanh_13:
.text.triton_poi_fused__native_batch_norm_legit_no_training_hardtanh_13:
[----:B------:R-:W-:Y:S01]  /*0000*/  LDC R1, c[0x0][0x28] ;  /* 0x00000a00ff017b82 */ /* 0x000fe20000000800 */
[----:B------:R-:W1:Y:S07]  /*0010*/  S2R R0, SR_TID.X ;  /* 0x0000000000007919 */ /* 0x000e6e0000002100 */
[----:B------:R-:W2:Y:S01]  /*0020*/  LDC.64 R6, c[0x0][0x220] ;  /* 0x00008800ff067b82 */ /* 0x000ea20000000a00 */
[----:B------:R-:W-:Y:S01]  /*0030*/  ULDC.64 UR4, c[0x0][0x208] ;  /* 0x0000820000047ab9 */ /* 0x000fe20000000a00 */
[----:B------:R-:W3:Y:S06]  /*0040*/  S2R R3, SR_CTAID.X ;  /* 0x0000000000037919 */ /* 0x000eec0000002500 */
[----:B------:R-:W4:Y:S08]  /*0050*/  LDC.64 R4, c[0x0][0x218] ;  /* 0x00008600ff047b82 */ /* 0x000f300000000a00 */
[----:B------:R-:W5:Y:S08]  /*0060*/  LDC.64 R8, c[0x0][0x228] ;  /* 0x00008a00ff087b82 */ /* 0x000f700000000a00 */
[----:B------:R-:W5:Y:S01]  /*0070*/  LDC.64 R10, c[0x0][0x230] ;  /* 0x00008c00ff0a7b82 */ /* 0x000f620000000a00 */
[----:B-1----:R-:W-:-:S04]  /*0080*/  LOP3.LUT R0, R0, 0x7f, RZ, 0xc0, !PT ;  /* 0x0000007f00007812 */ /* 0x002fc800078ec0ff */
[----:B---3--:R-:W-:-:S05]  /*0090*/  LEA R0, R3, R0, 0x7 ;  /* 0x0000000003007211 */ /* 0x008fca00078e38ff */
[----:B------:R-:W-:-:S05]  /*00a0*/  IMAD.HI R2, R0, 0x2aaaaaab, RZ ;  /* 0x2aaaaaab00027827 */ /* 0x000fca00078e02ff */
[----:B------:R-:W-:-:S04]  /*00b0*/  SHF.R.U32.HI R3, RZ, 0x1f, R2 ;  /* 0x0000001fff037819 */ /* 0x000fc80000011602 */
[----:B------:R-:W-:-:S05]  /*00c0*/  LEA.HI R3, R2, R3, RZ, 0x1b ;  /* 0x0000000302037211 */ /* 0x000fca00078fd8ff */
[----:B------:R-:W-:Y:S02]  /*00d0*/  IMAD R13, R3, -0xc0, R0 ;  /* 0xffffff40030d7824 */ /* 0x000fe400078e0200 */
[----:B------:R-:W1:Y:S02]  /*00e0*/  LDC.64 R2, c[0x0][0x210] ;  /* 0x00008400ff027b82 */ /* 0x000e640000000a00 */
[----:B--2---:R-:W-:-:S06]  /*00f0*/  IMAD.WIDE R6, R13, 0x4, R6 ;  /* 0x000000040d067825 */ /* 0x004fcc00078e0206 */
[----:B------:R-:W2:Y:S01]  /*0100*/  LDG.E.EL R6, desc[UR4][R6.64] ;  /* 0x0000000406067981 */ /* 0x000ea2000c2e1900 */
[----:B----4-:R-:W-:-:S04]  /*0110*/  IMAD.WIDE R4, R13, 0x4, R4 ;  /* 0x000000040d047825 */ /* 0x010fc800078e0204 */
[C---:B-----5:R-:W-:Y:S02]  /*0120*/  IMAD.WIDE R8, R13.reuse, 0x4, R8 ;  /* 0x000000040d087825 */ /* 0x060fe400078e0208 */
[----:B------:R3:W4:Y:S02]  /*0130*/  LDG.E.EL R5, desc[UR4][R4.64] ;  /* 0x0000000404057981 */ /* 0x000724000c2e1900 */
[----:B0-----:R-:W-:Y:S02]  /*0140*/  IMAD.WIDE R10, R13, 0x4, R10 ;  /* 0x000000040d0a7825 */ /* 0x001fe400078e020a */
[----:B------:R-:W5:Y:S04]  /*0150*/  LDG.E.EL R8, desc[UR4][R8.64] ;  /* 0x0000000408087981 */ /* 0x000f68000c2e1900 */
[----:B------:R-:W5:Y:S01]  /*0160*/  LDG.E.EL R11, desc[UR4][R10.64] ;  /* 0x000000040a0b7981 */ /* 0x000f62000c2e1900 */
[----:B-1----:R-:W-:-:S06]  /*0170*/  IMAD.WIDE R2, R0, 0x4, R2 ;  /* 0x0000000400027825 */ /* 0x002fcc00078e0202 */
[----:B------:R-:W4:Y:S01]  /*0180*/  LDG.E R2, desc[UR4][R2.64] ;  /* 0x0000000402027981 */ /* 0x000f22000c1e1900 */
[----:B---3--:R-:W-:Y:S01]  /*0190*/  HFMA2.MMA R4, -RZ, RZ, 1.625, 0 ;  /* 0x3e800000ff047435 */ /* 0x008fe200000001ff */
[----:B--2---:R-:W-:-:S04]  /*01a0*/  FADD R6, R6, 9.9999997473787516356e-06 ;  /* 0x3727c5ac06067421 */ /* 0x004fc80000000000 */
[----:B------:R-:W0:Y:S02]  /*01b0*/  MUFU.SQRT R7, R6 ;  /* 0x0000000600077308 */ /* 0x000e240000002000 */
[C---:B0-----:R-:W-:Y:S02]  /*01c0*/  FSETP.GT.AND P0, PT, R7.reuse, 8.50705917302346158658e+37, PT ;  /* 0x7e8000000700780b */ /* 0x041fe40003f04000 */
[----:B------:R-:W-:-:S11]  /*01d0*/  FSETP.GEU.AND P1, PT, R7, 1.175494350822287508e-38, PT ;  /* 0x008000000700780b */ /* 0x000fd60003f2e000 */
[----:B------:R-:W-:-:S04]  /*01e0*/  @P0 FMUL R7, R7, 0.25 ;  /* 0x3e80000007070820 */ /* 0x000fc80000400000 */
[----:B------:R-:W-:-:S06]  /*01f0*/  @!P1 FMUL R7, R7, 16777216 ;  /* 0x4b80000007079820 */ /* 0x000fcc0000400000 */
[----:B------:R-:W0:Y:S01]  /*0200*/  MUFU.RCP R7, R7 ;  /* 0x0000000700077308 */ /* 0x000e220000001000 */
[----:B------:R-:W-:Y:S01]  /*0210*/  FSEL R4, R4, 1, P0 ;  /* 0x3f80000004047808 */ /* 0x000fe20000000000 */
[----:B----4-:R-:W-:-:S04]  /*0220*/  FADD R2, R2, -R5 ;  /* 0x8000000502027221 */ /* 0x010fc80000000000 */
[----:B------:R-:W-:-:S04]  /*0230*/  @!P1 FMUL R4, R4, 16777216 ;  /* 0x4b80000004049820 */ /* 0x000fc80000400000 */
[----:B0-----:R-:W-:-:S04]  /*0240*/  FMUL R3, R7, R4 ;  /* 0x0000000407037220 */ /* 0x001fc80000400000 */
[----:B------:R-:W-:-:S04]  /*0250*/  FMUL R2, R2, R3 ;  /* 0x0000000302027220 */ /* 0x000fc80000400000 */
[----:B-----5:R-:W-:Y:S02]  /*0260*/  FFMA R8, R8, R2, R11 ;  /* 0x0000000208087223 */ /* 0x020fe4000000000b */
[----:B------:R-:W0:Y:S03]  /*0270*/  LDC.64 R2, c[0x0][0x238] ;  /* 0x00008e00ff027b82 */ /* 0x000e260000000a00 */
[----:B------:R-:W-:-:S04]  /*0280*/  FSETP.GTU.AND P0, PT, R8, RZ, PT ;  /* 0x000000ff0800720b */ /* 0x000fc80003f0c000 */
[----:B------:R-:W-:-:S04]  /*0290*/  FSEL R5, R8, RZ, P0 ;  /* 0x000000ff08057208 */ /* 0x000fc80000000000 */
[C---:B------:R-:W-:Y:S02]  /*02a0*/  FSETP.GEU.AND P1, PT, R5.reuse, 6, PT ;  /* 0x40c000000500780b */ /* 0x040fe40003f2e000 */
[----:B------:R-:W-:Y:S01]  /*02b0*/  FSETP.NAN.AND P0, PT, R5, R5, PT ;  /* 0x000000050500720b */ /* 0x000fe20003f08000 */
[----:B0-----:R-:W-:-:S10]  /*02c0*/  IMAD.WIDE R2, R0, 0x4, R2 ;  /* 0x0000000400027825 */ /* 0x001fd400078e0202 */
[----:B------:R-:W-:-:S05]  /*02d0*/  @P1 SEL R5, R5, 0x40c00000, P0 ;  /* 0x40c0000005051807 */ /* 0x000fca0000000000 */
[----:B------:R-:W-:Y:S01]  /*02e0*/  STG.E desc[UR4][R2.64], R5 ;  /* 0x0000000502007986 */ /* 0x000fe2000c101904 */
[----:B------:R-:W-:Y:S05]  /*02f0*/  EXIT ;  /* 0x000000000000794d */ /* 0x000fea0003800000 */
.L_x_0:
[----:B------:R-:W-:-:S00]  /*0300*/  BRA `(.L_x_0) ;  /* 0xfffffffc00fc7947 */ /* 0x000fc0000383ffff */
[----:B------:R-:W-:-:S00]  /*0310*/  NOP ;  /* 0x0000000000007918 */ /* 0x000fc00000000000 */
        /* <DEDUP_REMOVED lines=14> */
.L_x_1:


//--------------------- .nv.global.init           --------------------------
	.section	.nv.global.init,"aw",@progbits
.nv.global.init:
	.type		_$_str,@object
	.size		_$_str,(_$_str_$_2 - _$_str)
_$_str:
        /*0000*/ 	.byte	0x5f, 0x5f, 0x43, 0x55, 0x44, 0x41, 0x5f, 0x46, 0x54, 0x5a, 0x00
	.type		_$_str_$_2,@object
	.size		_$_str_$_2,(.L_1 - _$_str_$_2)
_$_str_$_2:
        /*000b*/ 	.byte	0x5f, 0x5f, 0x43, 0x55, 0x44, 0x41, 0x5f, 0x50, 0x52, 0x45, 0x43, 0x5f, 0x53, 0x51, 0x52, 0x54
        /*001b*/ 	.byte	0x00
.L_1:


//--------------------- .nv.constant0.triton_poi_fused__native_batch_norm_legit_no_training_hardtanh_13 --------------------------
	.section	.nv.constant0.triton_poi_fused__native_batch_norm_legit_no_training_hardtanh_13,"a",@progbits
	.sectionflags	@""
	.align	4
.nv.constant0.triton_poi_fused__native_batch_norm_legit_no_training_hardtanh_13:
	.zero		580
